	.headerflags	@"EF_CUDA_TEXMODE_UNIFIED EF_CUDA_64BIT_ADDRESS EF_CUDA_ACCELERATORS EF_CUDA_SM90 EF_CUDA_VIRTUAL_SM(EF_CUDA_SM90)"
	.elftype	@"ET_EXEC"


//--------------------- .nv.info                  --------------------------
	.section	.nv.info,"",@"SHT_CUDA_INFO"
	.align	4


	//----- nvinfo : EIATTR_REGCOUNT
	.align		4
        /*0000*/ 	.byte	0x04, 0x2f
        /*0002*/ 	.short	(.L_3 - .L_2)
	.align		4
.L_2:
        /*0004*/ 	.word	index@(triton_poi_fused__native_batch_norm_legit_no_training_cat_relu_55)
        /*0008*/ 	.word	0x0000001c


	//----- nvinfo : EIATTR_MIN_STACK_SIZE
	.align		4
.L_3:
        /*000c*/ 	.byte	0x04, 0x12
        /*000e*/ 	.short	(.L_5 - .L_4)
	.align		4
.L_4:
        /*0010*/ 	.word	index@(triton_poi_fused__native_batch_norm_legit_no_training_cat_relu_55)
        /*0014*/ 	.word	0x00000000


	//----- nvinfo : EIATTR_FRAME_SIZE
	.align		4
.L_5:
        /*0018*/ 	.byte	0x04, 0x11
        /*001a*/ 	.short	(.L_7 - .L_6)
	.align		4
.L_6:
        /*001c*/ 	.word	index@(triton_poi_fused__native_batch_norm_legit_no_training_cat_relu_55)
        /*0020*/ 	.word	0x00000000


	//----- nvinfo : EIATTR_MIN_STACK_SIZE
	.align		4
.L_7:
        /*0024*/ 	.byte	0x04, 0x12
        /*0026*/ 	.short	(.L_9 - .L_8)
	.align		4
.L_8:
        /*0028*/ 	.word	index@(triton_poi_fused__native_batch_norm_legit_no_training_cat_relu_55)
        /*002c*/ 	.word	0x00000000
.L_9:


//--------------------- .nv.info.triton_poi_fused__native_batch_norm_legit_no_training_cat_relu_55 --------------------------
	.section	.nv.info.triton_poi_fused__native_batch_norm_legit_no_training_cat_relu_55,"",@"SHT_CUDA_INFO"
	.sectionflags	@""
	.align	4


	//----- nvinfo : EIATTR_CUDA_API_VERSION
	.align		4
        /*0000*/ 	.byte	0x04, 0x37
        /*0002*/ 	.short	(.L_11 - .L_10)
.L_10:
        /*0004*/ 	.word	0x0000007c


	//----- nvinfo : EIATTR_KPARAM_INFO
	.align		4
.L_11:
        /*0008*/ 	.byte	0x04, 0x17
        /*000a*/ 	.short	(.L_13 - .L_12)
.L_12:
        /*000c*/ 	.word	0x00000000
        /*0010*/ 	.short	0x0008
        /*0012*/ 	.short	0x0040
        /*0014*/ 	.byte	0x00, 0xf0, 0x11, 0x00


	//----- nvinfo : EIATTR_KPARAM_INFO
	.align		4
.L_13:
        /*0018*/ 	.byte	0x04, 0x17
        /*001a*/ 	.short	(.L_15 - .L_14)
.L_14:
        /*001c*/ 	.word	0x00000000
        /*0020*/ 	.short	0x0007
        /*0022*/ 	.short	0x0038
        /*0024*/ 	.byte	0x00, 0xf4, 0x21, 0x00


	//----- nvinfo : EIATTR_KPARAM_INFO
	.align		4
.L_15:
        /*0028*/ 	.byte	0x04, 0x17
        /*002a*/ 	.short	(.L_17 - .L_16)
.L_16:
        /*002c*/ 	.word	0x00000000
        /*0030*/ 	.short	0x0006
        /*0032*/ 	.short	0x0030
        /*0034*/ 	.byte	0x00, 0xf4, 0x21, 0x00


	//----- nvinfo : EIATTR_KPARAM_INFO
	.align		4
.L_17:
        /*0038*/ 	.byte	0x04, 0x17
        /*003a*/ 	.short	(.L_19 - .L_18)
.L_18:
        /*003c*/ 	.word	0x00000000
        /*0040*/ 	.short	0x0005
        /*0042*/ 	.short	0x0028
        /*0044*/ 	.byte	0x00, 0xf4, 0x21, 0x00


	//----- nvinfo : EIATTR_KPARAM_INFO
	.align		4
.L_19:
        /*0048*/ 	.byte	0x04, 0x17
        /*004a*/ 	.short	(.L_21 - .L_20)
.L_20:
        /*004c*/ 	.word	0x00000000
        /*0050*/ 	.short	0x0004
        /*0052*/ 	.short	0x0020
        /*0054*/ 	.byte	0x00, 0xf4, 0x21, 0x00


	//----- nvinfo : EIATTR_KPARAM_INFO
	.align		4
.L_21:
        /*0058*/ 	.byte	0x04, 0x17
        /*005a*/ 	.short	(.L_23 - .L_22)
.L_22:
        /*005c*/ 	.word	0x00000000
        /*0060*/ 	.short	0x0003
        /*0062*/ 	.short	0x0018
        /*0064*/ 	.byte	0x00, 0xf4, 0x21, 0x00


	//----- nvinfo : EIATTR_KPARAM_INFO
	.align		4
.L_23:
        /*0068*/ 	.byte	0x04, 0x17
        /*006a*/ 	.short	(.L_25 - .L_24)
.L_24:
        /*006c*/ 	.word	0x00000000
        /*0070*/ 	.short	0x0002
        /*0072*/ 	.short	0x0010
        /*0074*/ 	.byte	0x00, 0xf4, 0x21, 0x00


	//----- nvinfo : EIATTR_KPARAM_INFO
	.align		4
.L_25:
        /*0078*/ 	.byte	0x04, 0x17
        /*007a*/ 	.short	(.L_27 - .L_26)
.L_26:
        /*007c*/ 	.word	0x00000000
        /*0080*/ 	.short	0x0001
        /*0082*/ 	.short	0x0008
        /*0084*/ 	.byte	0x00, 0xf4, 0x21, 0x00


	//----- nvinfo : EIATTR_KPARAM_INFO
	.align		4
.L_27:
        /*0088*/ 	.byte	0x04, 0x17
        /*008a*/ 	.short	(.L_29 - .L_28)
.L_28:
        /*008c*/ 	.word	0x00000000
        /*0090*/ 	.short	0x0000
        /*0092*/ 	.short	0x0000
        /*0094*/ 	.byte	0x00, 0xf4, 0x21, 0x00


	//----- nvinfo : EIATTR_SPARSE_MMA_MASK
	.align		4
.L_29:
        /*0098*/ 	.byte	0x03, 0x50
        /*009a*/ 	.short	0x0000


	//----- nvinfo : EIATTR_MAXREG_COUNT
	.align		4
        /*009c*/ 	.byte	0x03, 0x1b
        /*009e*/ 	.short	0x00ff


	//----- nvinfo : EIATTR_EXIT_INSTR_OFFSETS
	.align		4
        /*00a0*/ 	.byte	0x04, 0x1c
        /*00a2*/ 	.short	(.L_31 - .L_30)


	//   ....[0]....
.L_30:
        /*00a4*/ 	.word	0x00000680


	//   ....[1]....
        /*00a8*/ 	.word	0x000006a0


	//----- nvinfo : EIATTR_REQNTID
	.align		4
.L_31:
        /*00ac*/ 	.byte	0x04, 0x10
        /*00ae*/ 	.short	(.L_33 - .L_32)
.L_32:
        /*00b0*/ 	.word	0x00000080
        /*00b4*/ 	.word	0x00000001
        /*00b8*/ 	.word	0x00000001


	//----- nvinfo : EIATTR_CBANK_PARAM_SIZE
	.align		4
.L_33:
        /*00bc*/ 	.byte	0x03, 0x19
        /*00be*/ 	.short	0x0044


	//----- nvinfo : EIATTR_PARAM_CBANK
	.align		4
        /*00c0*/ 	.byte	0x04, 0x0a
        /*00c2*/ 	.short	(.L_35 - .L_34)
	.align		4
.L_34:
        /*00c4*/ 	.word	index@(.nv.constant0.triton_poi_fused__native_batch_norm_legit_no_training_cat_relu_55)
        /*00c8*/ 	.short	0x0210
        /*00ca*/ 	.short	0x0044


	//----- nvinfo : EIATTR_SW_WAR
	.align		4
.L_35:
        /*00cc*/ 	.byte	0x04, 0x36
        /*00ce*/ 	.short	(.L_37 - .L_36)
.L_36:
        /*00d0*/ 	.word	0x00000008
.L_37:


//--------------------- .nv.callgraph             --------------------------
	.section	.nv.callgraph,"",@"SHT_CUDA_CALLGRAPH"
	.align	4
	.sectionentsize	8
	.align		4
        /*0000*/ 	.word	0x00000000
	.align		4
        /*0004*/ 	.word	0xffffffff
	.align		4
        /*0008*/ 	.word	0x00000000
	.align		4
        /*000c*/ 	.word	0xfffffffe
	.align		4
        /*0010*/ 	.word	0x00000000
	.align		4
        /*0014*/ 	.word	0xfffffffd
	.align		4
        /*0018*/ 	.word	0x00000000
	.align		4
        /*001c*/ 	.word	0xfffffffc


//--------------------- .nv.constant4             --------------------------
	.section	.nv.constant4,"a",@progbits
	.align	8
	.align		8
.nv.constant4:
        /*0000*/ 	.dword	_$_str
	.align		8
        /*0008*/ 	.dword	_$_str_$_2


//--------------------- .text.triton_poi_fused__native_batch_norm_legit_no_training_cat_relu_55 --------------------------
	.section	.text.triton_poi_fused__native_batch_norm_legit_no_training_cat_relu_55,"ax",@progbits
	.align	128
        .global         triton_poi_fused__native_batch_norm_legit_no_training_cat_relu_55
        .type           triton_poi_fused__native_batch_norm_legit_no_training_cat_relu_55,@function
        .size           triton_poi_fused__native_batch_norm_legit_no_training_cat_relu_55,(.L_x_1 - triton_poi_fused__native_batch_norm_legit_no_training_cat_relu_55)
        .other          triton_poi_fused__native_batch_norm_legit_no_training_cat_relu_55,@"STO_CUDA_ENTRY STV_DEFAULT"
triton_poi_fused__native_batch_norm_legit_no_training_cat_relu_55:
.text.triton_poi_fused__native_batch_norm_legit_no_training_cat_relu_55:
[----:B------:R-:W0:Y:S01]  /*0000*/  LDC R1, c[0x0][0x28] ;  /* 0x00000a00ff017b82 */ /* 0x000e220000000800 */
[----:B------:R-:W1:Y:S07]  /*0010*/  S2R R0, SR_TID.X ;  /* 0x0000000000007919 */ /* 0x000e6e0000002100 */
[----:B------:R-:W2:Y:S01]  /*0020*/  LDC.64 R4, c[0x0][0x228] ;  /* 0x00008a00ff047b82 */ /* 0x000ea20000000a00 */
[----:B------:R-:W-:Y:S01]  /*0030*/  IMAD.MOV.U32 R6, RZ, RZ, RZ ;  /* 0x000000ffff067224 */ /* 0x000fe200078e00ff */
[----:B------:R-:W-:Y:S01]  /*0040*/  ULDC.64 UR4, c[0x0][0x208] ;  /* 0x0000820000047ab9 */ /* 0x000fe20000000a00 */
[----:B------:R-:W3:Y:S01]  /*0050*/  S2R R3, SR_CTAID.X ;  /* 0x0000000000037919 */ /* 0x000ee20000002500 */
[----:B------:R-:W-:Y:S01]  /*0060*/  IMAD.MOV.U32 R10, RZ, RZ, RZ ;  /* 0x000000ffff0a7224 */ /* 0x000fe200078e00ff */
[----:B------:R-:W-:-:S03]  /*0070*/  ULDC.64 UR6, c[0x0][0x218] ;  /* 0x0000860000067ab9 */ /* 0x000fc60000000a00 */
[----:B------:R-:W4:Y:S01]  /*0080*/  LDC.64 R14, c[0x0][0x220] ;  /* 0x00008800ff0e7b82 */ /* 0x000f220000000a00 */
[----:B-1----:R-:W-:-:S05]  /*0090*/  IMAD.SHL.U32 R0, R0, 0x2, RZ ;  /* 0x0000000200007824 */ /* 0x002fca00078e00ff */
[----:B------:R-:W-:-:S05]  /*00a0*/  LOP3.LUT R0, R0, 0xfe, RZ, 0xc0, !PT ;  /* 0x000000fe00007812 */ /* 0x000fca00078ec0ff */
[----:B---3--:R-:W-:-:S05]  /*00b0*/  IMAD R0, R3, 0x100, R0 ;  /* 0x0000010003007824 */ /* 0x008fca00078e0200 */
[----:B------:R-:W-:Y:S02]  /*00c0*/  SHF.R.S32.HI R3, RZ, 0x1f, R0 ;  /* 0x0000001fff037819 */ /* 0x000fe40000011400 */
[----:B------:R-:W-:Y:S02]  /*00d0*/  ISETP.GE.AND P0, PT, R0, 0x2800, PT ;  /* 0x000028000000780c */ /* 0x000fe40003f06270 */
[----:B------:R-:W-:-:S04]  /*00e0*/  LEA.HI R3, R3, R0, RZ, 0x2 ;  /* 0x0000000003037211 */ /* 0x000fc800078f10ff */
[----:B------:R-:W-:-:S05]  /*00f0*/  SHF.R.S32.HI R11, RZ, 0x2, R3 ;  /* 0x00000002ff0b7819 */ /* 0x000fca0000011403 */
[----:B------:R-:W-:-:S05]  /*0100*/  IMAD.HI R2, R11, 0x66666667, RZ ;  /* 0x666666670b027827 */ /* 0x000fca00078e02ff */
[----:B------:R-:W-:-:S04]  /*0110*/  SHF.R.U32.HI R7, RZ, 0x1f, R2 ;  /* 0x0000001fff077819 */ /* 0x000fc80000011602 */
[----:B------:R-:W-:-:S05]  /*0120*/  LEA.HI.SX32 R2, R2, R7, 0x18 ;  /* 0x0000000702027211 */ /* 0x000fca00078fc2ff */
[----:B------:R-:W-:-:S04]  /*0130*/  IMAD R11, R2, -0x280, R11 ;  /* 0xfffffd80020b7824 */ /* 0x000fc800078e020b */
[----:B--2---:R-:W-:-:S05]  /*0140*/  IMAD.WIDE R4, R11, 0x4, R4 ;  /* 0x000000040b047825 */ /* 0x004fca00078e0204 */
[----:B------:R-:W2:Y:S01]  /*0150*/  @!P0 LDG.E.EL R6, desc[UR4][R4.64] ;  /* 0x0000000404068981 */ /* 0x000ea2000c2e1900 */
[----:B------:R-:W-:-:S03]  /*0160*/  IMAD.HI R2, R0, 0x66666667, RZ ;  /* 0x6666666700027827 */ /* 0x000fc600078e02ff */
[----:B------:R1:W3:Y:S01]  /*0170*/  @!P0 LDG.E.EL R10, desc[UR4][R4.64] ;  /* 0x00000004040a8981 */ /* 0x0002e2000c2e1900 */
[----:B------:R-:W-:Y:S01]  /*0180*/  LOP3.LUT R7, R3, 0xfffffffc, RZ, 0xc0, !PT ;  /* 0xfffffffc03077812 */ /* 0x000fe200078ec0ff */
[----:B------:R-:W-:Y:S01]  /*0190*/  IMAD.SHL.U32 R8, R11, 0x4, RZ ;  /* 0x000000040b087824 */ /* 0x000fe200078e00ff */
[----:B------:R-:W-:Y:S02]  /*01a0*/  SHF.R.U32.HI R9, RZ, 0x1f, R2 ;  /* 0x0000001fff097819 */ /* 0x000fe40000011602 */
[----:B------:R-:W-:Y:S02]  /*01b0*/  IADD3 R7, R0, -R7, RZ ;  /* 0x8000000700077210 */ /* 0x000fe40007ffe0ff */
[----:B------:R-:W-:Y:S02]  /*01c0*/  LEA.HI.SX32 R17, R2, R9, 0x16 ;  /* 0x0000000902117211 */ /* 0x000fe400078fb2ff */
[----:B------:R-:W5:Y:S03]  /*01d0*/  LDC.64 R2, c[0x0][0x210] ;  /* 0x00008400ff027b82 */ /* 0x000f660000000a00 */
[----:B------:R-:W-:-:S02]  /*01e0*/  IMAD.SHL.U32 R9, R17, 0x80, RZ ;  /* 0x0000008011097824 */ /* 0x000fc400078e00ff */
[----:B-1----:R-:W-:-:S03]  /*01f0*/  IMAD R4, R17, -0xa00, R0 ;  /* 0xfffff60011047824 */ /* 0x002fc600078e0200 */
[--C-:B------:R-:W-:Y:S01]  /*0200*/  IADD3 R18, P1, P2, R8, R7, R9.reuse ;  /* 0x0000000708127210 */ /* 0x100fe20007a3e009 */
[----:B------:R-:W-:Y:S01]  /*0210*/  IMAD R25, R17, 0x980, R4 ;  /* 0x0000098011197824 */ /* 0x000fe200078e0204 */
[----:B------:R-:W-:Y:S02]  /*0220*/  SHF.R.S32.HI R13, RZ, 0x1f, R9 ;  /* 0x0000001fff0d7819 */ /* 0x000fe40000011409 */
[----:B------:R-:W-:Y:S02]  /*0230*/  CS2R R4, SRZ ;  /* 0x0000000000047805 */ /* 0x000fe4000001ff00 */
[----:B------:R-:W-:Y:S02]  /*0240*/  SHF.R.S32.HI R8, RZ, 0x1f, R8 ;  /* 0x0000001fff087819 */ /* 0x000fe40000011408 */
[----:B------:R-:W-:Y:S02]  /*0250*/  SHF.R.S32.HI R7, RZ, 0x1f, R7 ;  /* 0x0000001fff077819 */ /* 0x000fe40000011407 */
[----:B------:R-:W-:-:S02]  /*0260*/  LEA R16, P3, R18, UR6, 0x2 ;  /* 0x0000000612107c11 */ /* 0x000fc4000f8610ff */
[----:B------:R-:W-:Y:S02]  /*0270*/  IADD3.X R7, R8, R7, R13, P1, P2 ;  /* 0x0000000708077210 */ /* 0x000fe40000fe440d */
[----:B------:R-:W1:Y:S01]  /*0280*/  LDC.64 R12, c[0x0][0x230] ;  /* 0x00008c00ff0c7b82 */ /* 0x000e620000000a00 */
[C---:B------:R-:W-:Y:S02]  /*0290*/  ISETP.GE.AND P2, PT, R11.reuse, 0x260, PT ;  /* 0x000002600b00780c */ /* 0x040fe40003f46270 */
[----:B------:R-:W-:Y:S01]  /*02a0*/  ISETP.GT.AND P1, PT, R11, 0x25f, !P0 ;  /* 0x0000025f0b00780c */ /* 0x000fe20004724270 */
[----:B-----5:R-:W-:Y:S01]  /*02b0*/  IMAD.WIDE R24, R25, 0x4, R2 ;  /* 0x0000000419187825 */ /* 0x020fe200078e0202 */
[----:B------:R-:W-:Y:S02]  /*02c0*/  ISETP.LT.AND P4, PT, R0, 0x2800, !P2 ;  /* 0x000028000000780c */ /* 0x000fe40005781270 */
[----:B------:R-:W-:Y:S02]  /*02d0*/  CS2R R2, SRZ ;  /* 0x0000000000027805 */ /* 0x000fe4000001ff00 */
[----:B------:R-:W-:Y:S01]  /*02e0*/  LEA.HI.X R17, R18, UR7, R7, 0x2, P3 ;  /* 0x0000000712117c11 */ /* 0x000fe200098f1407 */
[----:B------:R-:W5:Y:S01]  /*02f0*/  LDC.64 R8, c[0x0][0x238] ;  /* 0x00008e00ff087b82 */ /* 0x000f620000000a00 */
[----:B------:R-:W-:Y:S01]  /*0300*/  HFMA2.MMA R7, -RZ, RZ, 0, 0 ;  /* 0x00000000ff077435 */ /* 0x000fe200000001ff */
[----:B----4-:R-:W-:Y:S01]  /*0310*/  IMAD.WIDE R22, R11, 0x4, R14 ;  /* 0x000000040b167825 */ /* 0x010fe200078e020e */
[----:B------:R-:W-:-:S03]  /*0320*/  CS2R R14, SRZ ;  /* 0x00000000000e7805 */ /* 0x000fc6000001ff00 */
[----:B------:R-:W4:Y:S04]  /*0330*/  @P1 LDG.E.64 R4, desc[UR4][R16.64+-0x2600] ;  /* 0xffda000410041981 */ /* 0x000f28000c1e1b00 */
[----:B------:R-:W4:Y:S01]  /*0340*/  @P4 LDG.E.64 R2, desc[UR4][R24.64] ;  /* 0x0000000418024981 */ /* 0x000f22000c1e1b00 */
[----:B------:R-:W-:-:S03]  /*0350*/  IMAD.MOV.U32 R20, RZ, RZ, RZ ;  /* 0x000000ffff147224 */ /* 0x000fc600078e00ff */
[----:B------:R-:W4:Y:S01]  /*0360*/  @!P0 LDG.E.EL R7, desc[UR4][R22.64] ;  /* 0x0000000416078981 */ /* 0x000f22000c2e1900 */
[----:B-1----:R-:W-:-:S03]  /*0370*/  IMAD.WIDE R12, R11, 0x4, R12 ;  /* 0x000000040b0c7825 */ /* 0x002fc600078e020c */
[----:B------:R-:W4:Y:S01]  /*0380*/  @!P0 LDG.E.EL R14, desc[UR4][R22.64] ;  /* 0x00000004160e8981 */ /* 0x000f22000c2e1900 */
[----:B------:R-:W-:Y:S02]  /*0390*/  IMAD.MOV.U32 R18, RZ, RZ, RZ ;  /* 0x000000ffff127224 */ /* 0x000fe400078e00ff */
[----:B-----5:R-:W-:Y:S01]  /*03a0*/  IMAD.WIDE R8, R11, 0x4, R8 ;  /* 0x000000040b087825 */ /* 0x020fe200078e0208 */
[----:B------:R-:W-:Y:S01]  /*03b0*/  MOV R11, RZ ;  /* 0x000000ff000b7202 */ /* 0x000fe20000000f00 */
[----:B------:R-:W5:Y:S04]  /*03c0*/  @!P0 LDG.E.EL R20, desc[UR4][R12.64] ;  /* 0x000000040c148981 */ /* 0x000f68000c2e1900 */
[----:B------:R1:W5:Y:S04]  /*03d0*/  @!P0 LDG.E.EL R18, desc[UR4][R12.64] ;  /* 0x000000040c128981 */ /* 0x000368000c2e1900 */
[----:B------:R-:W5:Y:S04]  /*03e0*/  @!P0 LDG.E.EL R15, desc[UR4][R8.64] ;  /* 0x00000004080f8981 */ /* 0x000f68000c2e1900 */
[----:B------:R1:W5:Y:S01]  /*03f0*/  @!P0 LDG.E.EL R11, desc[UR4][R8.64] ;  /* 0x00000004080b8981 */ /* 0x000362000c2e1900 */
[----:B------:R-:W-:Y:S01]  /*0400*/  IMAD.MOV.U32 R21, RZ, RZ, 0x3e800000 ;  /* 0x3e800000ff157424 */ /* 0x000fe200078e00ff */
[----:B-1----:R-:W1:Y:S08]  /*0410*/  LDC.64 R12, c[0x0][0x240] ;  /* 0x00009000ff0c7b82 */ /* 0x002e700000000a00 */
[----:B0-----:R-:W0:Y:S01]  /*0420*/  LDC.64 R8, c[0x0][0x248] ;  /* 0x00009200ff087b82 */ /* 0x001e220000000a00 */
[----:B-1----:R-:W-:-:S04]  /*0430*/  IMAD.WIDE R12, R0, 0x4, R12 ;  /* 0x00000004000c7825 */ /* 0x002fc800078e020c */
[----:B0-----:R-:W-:-:S04]  /*0440*/  IMAD.WIDE R8, R0, 0x4, R8 ;  /* 0x0000000400087825 */ /* 0x001fc800078e0208 */
[----:B--2---:R-:W-:-:S04]  /*0450*/  FADD R6, R6, 9.9999997473787516356e-06 ;  /* 0x3727c5ac06067421 */ /* 0x004fc80000000000 */
[----:B------:R-:W0:Y:S01]  /*0460*/  MUFU.SQRT R16, R6 ;  /* 0x0000000600107308 */ /* 0x000e220000002000 */
[----:B---3--:R-:W-:-:S07]  /*0470*/  FADD R10, R10, 9.9999997473787516356e-06 ;  /* 0x3727c5ac0a0a7421 */ /* 0x008fce0000000000 */
[----:B------:R-:W1:Y:S01]  /*0480*/  MUFU.SQRT R17, R10 ;  /* 0x0000000a00117308 */ /* 0x000e620000002000 */
[C---:B0-----:R-:W-:Y:S02]  /*0490*/  FSETP.GT.AND P6, PT, R16.reuse, 8.50705917302346158658e+37, PT ;  /* 0x7e8000001000780b */ /* 0x041fe40003fc4000 */
[----:B------:R-:W-:Y:S02]  /*04a0*/  FSETP.GEU.AND P3, PT, R16, 1.175494350822287508e-38, PT ;  /* 0x008000001000780b */ /* 0x000fe40003f6e000 */
[----:B------:R-:W-:Y:S02]  /*04b0*/  FSEL R19, R21, 1, P6 ;  /* 0x3f80000015137808 */ /* 0x000fe40003000000 */
[----:B-1----:R-:W-:-:S07]  /*04c0*/  FSETP.GT.AND P5, PT, R17, 8.50705917302346158658e+37, PT ;  /* 0x7e8000001100780b */ /* 0x002fce0003fa4000 */
[----:B------:R-:W-:Y:S01]  /*04d0*/  @P6 FMUL R16, R16, 0.25 ;  /* 0x3e80000010106820 */ /* 0x000fe20000400000 */
[----:B------:R-:W-:-:S03]  /*04e0*/  FSETP.GEU.AND P6, PT, R17, 1.175494350822287508e-38, PT ;  /* 0x008000001100780b */ /* 0x000fc60003fce000 */
[----:B------:R-:W-:Y:S02]  /*04f0*/  @!P3 FMUL R16, R16, 16777216 ;  /* 0x4b8000001010b820 */ /* 0x000fe40000400000 */
[----:B------:R-:W-:-:S08]  /*0500*/  @P5 FMUL R17, R17, 0.25 ;  /* 0x3e80000011115820 */ /* 0x000fd00000400000 */
[----:B------:R-:W-:Y:S01]  /*0510*/  @!P6 FMUL R17, R17, 16777216 ;  /* 0x4b8000001111e820 */ /* 0x000fe20000400000 */
[----:B------:R-:W0:Y:S01]  /*0520*/  MUFU.RCP R16, R16 ;  /* 0x0000001000107308 */ /* 0x000e220000001000 */
[----:B------:R-:W-:-:S07]  /*0530*/  FSEL R6, R21, 1, P5 ;  /* 0x3f80000015067808 */ /* 0x000fce0002800000 */
[----:B------:R-:W1:Y:S01]  /*0540*/  MUFU.RCP R17, R17 ;  /* 0x0000001100117308 */ /* 0x000e620000001000 */
[----:B----4-:R-:W-:Y:S02]  /*0550*/  SEL R2, R2, RZ, P4 ;  /* 0x000000ff02027207 */ /* 0x010fe40002000000 */
[----:B------:R-:W-:Y:S01]  /*0560*/  SEL R3, R3, RZ, P4 ;  /* 0x000000ff03037207 */ /* 0x000fe20002000000 */
[----:B------:R-:W-:Y:S01]  /*0570*/  @!P3 FMUL R19, R19, 16777216 ;  /* 0x4b8000001313b820 */ /* 0x000fe20000400000 */
[----:B------:R-:W-:Y:S01]  /*0580*/  @P2 SEL R2, R4, RZ, P1 ;  /* 0x000000ff04022207 */ /* 0x000fe20000800000 */
[----:B------:R-:W-:Y:S01]  /*0590*/  @!P6 FMUL R6, R6, 16777216 ;  /* 0x4b8000000606e820 */ /* 0x000fe20000400000 */
[----:B------:R-:W-:Y:S01]  /*05a0*/  @P2 SEL R3, R5, RZ, P1 ;  /* 0x000000ff05032207 */ /* 0x000fe20000800000 */
[----:B0-----:R-:W-:Y:S02]  /*05b0*/  FMUL R16, R16, R19 ;  /* 0x0000001310107220 */ /* 0x001fe40000400000 */
[----:B------:R-:W-:-:S02]  /*05c0*/  FADD R7, R2, -R7 ;  /* 0x8000000702077221 */ /* 0x000fc40000000000 */
[----:B------:R-:W-:Y:S01]  /*05d0*/  FADD R14, R3, -R14 ;  /* 0x8000000e030e7221 */ /* 0x000fe20000000000 */
[----:B-1----:R-:W-:Y:S01]  /*05e0*/  FMUL R17, R17, R6 ;  /* 0x0000000611117220 */ /* 0x002fe20000400000 */
[----:B------:R-:W-:-:S03]  /*05f0*/  FMUL R16, R7, R16 ;  /* 0x0000001007107220 */ /* 0x000fc60000400000 */
[----:B------:R-:W-:Y:S01]  /*0600*/  FMUL R14, R14, R17 ;  /* 0x000000110e0e7220 */ /* 0x000fe20000400000 */
[----:B-----5:R-:W-:-:S03]  /*0610*/  FFMA R15, R16, R20, R15 ;  /* 0x00000014100f7223 */ /* 0x020fc6000000000f */
[----:B------:R-:W-:Y:S02]  /*0620*/  FFMA R11, R14, R18, R11 ;  /* 0x000000120e0b7223 */ /* 0x000fe4000000000b */
[----:B------:R-:W-:Y:S01]  /*0630*/  FSETP.GEU.AND P1, PT, R15, RZ, PT ;  /* 0x000000ff0f00720b */ /* 0x000fe20003f2e000 */
[----:B------:R0:W-:Y:S02]  /*0640*/  @!P0 STG.E.64 desc[UR4][R12.64], R2 ;  /* 0x000000020c008986 */ /* 0x0001e4000c101b04 */
[----:B------:R-:W-:Y:S02]  /*0650*/  FSETP.GEU.AND P2, PT, R11, RZ, PT ;  /* 0x000000ff0b00720b */ /* 0x000fe40003f4e000 */
[----:B------:R-:W-:Y:S02]  /*0660*/  FSEL R10, R15, RZ, P1 ;  /* 0x000000ff0f0a7208 */ /* 0x000fe40000800000 */
[----:B------:R-:W-:Y:S01]  /*0670*/  FSEL R11, R11, RZ, P2 ;  /* 0x000000ff0b0b7208 */ /* 0x000fe20001000000 */
[----:B0-----:R-:W-:Y:S08]  /*0680*/  @P0 EXIT ;  /* 0x000000000000094d */ /* 0x001ff00003800000 */
[----:B------:R-:W-:Y:S01]  /*0690*/  STG.E.64 desc[UR4][R8.64], R10 ;  /* 0x0000000a08007986 */ /* 0x000fe2000c101b04 */
[----:B------:R-:W-:Y:S05]  /*06a0*/  EXIT ;  /* 0x000000000000794d */ /* 0x000fea0003800000 */
.L_x_0:
[----:B------:R-:W-:-:S00]  /*06b0*/  BRA `(.L_x_0) ;  /* 0xfffffffc00fc7947 */ /* 0x000fc0000383ffff */
[----:B------:R-:W-:-:S00]  /*06c0*/  NOP ;  /* 0x0000000000007918 */ /* 0x000fc00000000000 */
        /* <DEDUP_REMOVED lines=11> */
.L_x_1:


//--------------------- .nv.global.init           --------------------------
	.section	.nv.global.init,"aw",@progbits
.nv.global.init:
	.type		_$_str,@object
	.size		_$_str,(_$_str_$_2 - _$_str)
_$_str:
        /*0000*/ 	.byte	0x5f, 0x5f, 0x43, 0x55, 0x44, 0x41, 0x5f, 0x46, 0x54, 0x5a, 0x00
	.type		_$_str_$_2,@object
	.size		_$_str_$_2,(.L_1 - _$_str_$_2)
_$_str_$_2:
        /*000b*/ 	.byte	0x5f, 0x5f, 0x43, 0x55, 0x44, 0x41, 0x5f, 0x50, 0x52, 0x45, 0x43, 0x5f, 0x53, 0x51, 0x52, 0x54
        /*001b*/ 	.byte	0x00
.L_1:


//--------------------- .nv.constant0.triton_poi_fused__native_batch_norm_legit_no_training_cat_relu_55 --------------------------
	.section	.nv.constant0.triton_poi_fused__native_batch_norm_legit_no_training_cat_relu_55,"a",@progbits
	.sectionflags	@""
	.align	4
.nv.constant0.triton_poi_fused__native_batch_norm_legit_no_training_cat_relu_55:
	.zero		596
